//
// Generated by NVIDIA NVVM Compiler
//
// Compiler Build ID: CL-36424714
// Cuda compilation tools, release 13.0, V13.0.88
// Based on NVVM 20.0.0
//

.version 9.0
.target sm_100
.address_size 64

	// .globl	_Z5L_gpuPdS_ii

.visible .entry _Z5L_gpuPdS_ii(
	.param .u64 .ptr .align 1 _Z5L_gpuPdS_ii_param_0,
	.param .u64 .ptr .align 1 _Z5L_gpuPdS_ii_param_1,
	.param .u32 _Z5L_gpuPdS_ii_param_2,
	.param .u32 _Z5L_gpuPdS_ii_param_3
)
{
	.reg .pred 	%p<2>;
	.reg .b32 	%r<13>;
	.reg .b64 	%rd<10>;
	.reg .b64 	%fd<4>;

	ld.param.u64 	%rd1, [_Z5L_gpuPdS_ii_param_0];
	ld.param.u64 	%rd2, [_Z5L_gpuPdS_ii_param_1];
	ld.param.u32 	%r2, [_Z5L_gpuPdS_ii_param_2];
	ld.param.u32 	%r3, [_Z5L_gpuPdS_ii_param_3];
	mov.u32 	%r4, %ntid.x;
	mov.u32 	%r5, %ctaid.x;
	mov.u32 	%r6, %tid.x;
	mad.lo.s32 	%r1, %r4, %r5, %r6;
	not.b32 	%r7, %r3;
	add.s32 	%r8, %r2, %r7;
	setp.ge.s32 	%p1, %r1, %r8;
	@%p1 bra 	$L__BB0_2;
	cvta.to.global.u64 	%rd3, %rd2;
	cvta.to.global.u64 	%rd4, %rd1;
	add.s32 	%r9, %r1, %r3;
	mad.lo.s32 	%r10, %r2, %r9, %r2;
	add.s32 	%r11, %r10, %r3;
	mul.wide.s32 	%rd5, %r11, 8;
	add.s64 	%rd6, %rd3, %rd5;
	ld.global.f64 	%fd1, [%rd6];
	mad.lo.s32 	%r12, %r3, %r2, %r3;
	mul.wide.s32 	%rd7, %r12, 8;
	add.s64 	%rd8, %rd3, %rd7;
	ld.global.f64 	%fd2, [%rd8];
	div.rn.f64 	%fd3, %fd1, %fd2;
	add.s64 	%rd9, %rd4, %rd5;
	st.global.f64 	[%rd9], %fd3;
$L__BB0_2:
	ret;

}
	// .globl	_Z5U_gpuPdS_iii
.visible .entry _Z5U_gpuPdS_iii(
	.param .u64 .ptr .align 1 _Z5U_gpuPdS_iii_param_0,
	.param .u64 .ptr .align 1 _Z5U_gpuPdS_iii_param_1,
	.param .u32 _Z5U_gpuPdS_iii_param_2,
	.param .u32 _Z5U_gpuPdS_iii_param_3,
	.param .u32 _Z5U_gpuPdS_iii_param_4
)
{
	.reg .pred 	%p<2>;
	.reg .b32 	%r<14>;
	.reg .b64 	%rd<11>;
	.reg .b64 	%fd<6>;

	ld.param.u64 	%rd1, [_Z5U_gpuPdS_iii_param_0];
	ld.param.u64 	%rd2, [_Z5U_gpuPdS_iii_param_1];
	ld.param.u32 	%r2, [_Z5U_gpuPdS_iii_param_2];
	ld.param.u32 	%r3, [_Z5U_gpuPdS_iii_param_3];
	ld.param.u32 	%r4, [_Z5U_gpuPdS_iii_param_4];
	mov.u32 	%r5, %ntid.x;
	mov.u32 	%r6, %ctaid.x;
	mov.u32 	%r7, %tid.x;
	mad.lo.s32 	%r1, %r5, %r6, %r7;
	sub.s32 	%r8, %r2, %r3;
	setp.ge.s32 	%p1, %r1, %r8;
	@%p1 bra 	$L__BB1_2;
	cvta.to.global.u64 	%rd3, %rd1;
	cvta.to.global.u64 	%rd4, %rd2;
	mul.lo.s32 	%r9, %r4, %r2;
	add.s32 	%r10, %r9, %r3;
	mul.wide.s32 	%rd5, %r10, 8;
	add.s64 	%rd6, %rd3, %rd5;
	ld.global.f64 	%fd1, [%rd6];
	add.s32 	%r11, %r3, %r1;
	mad.lo.s32 	%r12, %r3, %r2, %r11;
	mul.wide.s32 	%rd7, %r12, 8;
	add.s64 	%rd8, %rd4, %rd7;
	ld.global.f64 	%fd2, [%rd8];
	mul.f64 	%fd3, %fd1, %fd2;
	add.s32 	%r13, %r11, %r9;
	mul.wide.s32 	%rd9, %r13, 8;
	add.s64 	%rd10, %rd4, %rd9;
	ld.global.f64 	%fd4, [%rd10];
	sub.f64 	%fd5, %fd4, %fd3;
	st.global.f64 	[%rd10], %fd5;
$L__BB1_2:
	ret;

}
	// .globl	_Z3tukPdS_i
.visible .entry _Z3tukPdS_i(
	.param .u64 .ptr .align 1 _Z3tukPdS_i_param_0,
	.param .u64 .ptr .align 1 _Z3tukPdS_i_param_1,
	.param .u32 _Z3tukPdS_i_param_2
)
{
	.reg .pred 	%p<2>;
	.reg .b32 	%r<14>;
	.reg .b64 	%rd<8>;
	.reg .b64 	%fd<4>;

	ld.param.u64 	%rd1, [_Z3tukPdS_i_param_0];
	ld.param.u64 	%rd2, [_Z3tukPdS_i_param_1];
	ld.param.u32 	%r4, [_Z3tukPdS_i_param_2];
	mov.u32 	%r5, %ctaid.x;
	mov.u32 	%r6, %ntid.x;
	mov.u32 	%r7, %tid.x;
	mad.lo.s32 	%r1, %r5, %r6, %r7;
	mov.u32 	%r8, %ctaid.y;
	mov.u32 	%r9, %ntid.y;
	mov.u32 	%r10, %tid.y;
	mad.lo.s32 	%r11, %r8, %r9, %r10;
	max.s32 	%r12, %r1, %r11;
	setp.ge.s32 	%p1, %r12, %r4;
	@%p1 bra 	$L__BB2_2;
	cvta.to.global.u64 	%rd3, %rd1;
	cvta.to.global.u64 	%rd4, %rd2;
	mad.lo.s32 	%r13, %r4, %r1, %r11;
	mul.wide.s32 	%rd5, %r13, 8;
	add.s64 	%rd6, %rd3, %rd5;
	ld.global.f64 	%fd1, [%rd6];
	add.s64 	%rd7, %rd4, %rd5;
	ld.global.f64 	%fd2, [%rd7];
	fma.rn.f64 	%fd3, %fd1, 0d3F847AE147AE147B, %fd2;
	st.global.f64 	[%rd6], %fd3;
$L__BB2_2:
	ret;

}


// ===== COMPILED SASS (sm_100) =====

	.target	sm_100

	.elftype	@"ET_EXEC"


//--------------------- .note.nv.tkinfo           --------------------------
	.section	.note.nv.tkinfo,"",@"SHT_NOTE"
	.sectionflags	@"SHF_NOTE_NV_TKINFO"
	.tkinfo
        /*0018*/ 	.word	0x00000002
        /*0030*/ 	.string	""
        /*0030*/ 	.string	"ptxas"
        /*0030*/ 	.string	"Cuda compilation tools, release 13.0, V13.0.88"
        /*0030*/ 	.string	"Build cuda_13.0.r13.0/compiler.36424714_0"
        /*0030*/ 	.string	"-arch sm_100 -m 64 "



//--------------------- .note.nv.cuinfo           --------------------------
	.section	.note.nv.cuinfo,"",@"SHT_NOTE"
	.sectionflags	@"SHF_NOTE_NV_CUINFO"
        /*0018*/ 	.short	0x0002
        /*001a*/ 	.short	0x0064
        /*001c*/ 	.short	0x0082
	.zero		2


//--------------------- .nv.info                  --------------------------
	.section	.nv.info,"",@"SHT_CUDA_INFO"
	.align	4


	//----- nvinfo : EIATTR_REGCOUNT
	.align		4
        /*0000*/ 	.byte	0x04, 0x2f
        /*0002*/ 	.short	(.L_1 - .L_0)
	.align		4
.L_0:
        /*0004*/ 	.word	index@(_Z5L_gpuPdS_ii)
        /*0008*/ 	.word	0x00000019


	//----- nvinfo : EIATTR_FRAME_SIZE
	.align		4
.L_1:
        /*000c*/ 	.byte	0x04, 0x11
        /*000e*/ 	.short	(.L_3 - .L_2)
	.align		4
.L_2:
        /*0010*/ 	.word	index@($__internal_0_$__cuda_sm20_div_rn_f64_full)
        /*0014*/ 	.word	0x00000000


	//----- nvinfo : EIATTR_FRAME_SIZE
	.align		4
.L_3:
        /*0018*/ 	.byte	0x04, 0x11
        /*001a*/ 	.short	(.L_5 - .L_4)
	.align		4
.L_4:
        /*001c*/ 	.word	index@(_Z5L_gpuPdS_ii)
        /*0020*/ 	.word	0x00000000


	//----- nvinfo : EIATTR_REGCOUNT
	.align		4
.L_5:
        /*0024*/ 	.byte	0x04, 0x2f
        /*0026*/ 	.short	(.L_7 - .L_6)
	.align		4
.L_6:
        /*0028*/ 	.word	index@(_Z5U_gpuPdS_iii)
        /*002c*/ 	.word	0x0000000e


	//----- nvinfo : EIATTR_FRAME_SIZE
	.align		4
.L_7:
        /*0030*/ 	.byte	0x04, 0x11
        /*0032*/ 	.short	(.L_9 - .L_8)
	.align		4
.L_8:
        /*0034*/ 	.word	index@(_Z5U_gpuPdS_iii)
        /*0038*/ 	.word	0x00000000


	//----- nvinfo : EIATTR_REGCOUNT
	.align		4
.L_9:
        /*003c*/ 	.byte	0x04, 0x2f
        /*003e*/ 	.short	(.L_11 - .L_10)
	.align		4
.L_10:
        /*0040*/ 	.word	index@(_Z3tukPdS_i)
        /*0044*/ 	.word	0x0000000a


	//----- nvinfo : EIATTR_FRAME_SIZE
	.align		4
.L_11:
        /*0048*/ 	.byte	0x04, 0x11
        /*004a*/ 	.short	(.L_13 - .L_12)
	.align		4
.L_12:
        /*004c*/ 	.word	index@(_Z3tukPdS_i)
        /*0050*/ 	.word	0x00000000


	//----- nvinfo : EIATTR_MIN_STACK_SIZE
	.align		4
.L_13:
        /*0054*/ 	.byte	0x04, 0x12
        /*0056*/ 	.short	(.L_15 - .L_14)
	.align		4
.L_14:
        /*0058*/ 	.word	index@(_Z3tukPdS_i)
        /*005c*/ 	.word	0x00000000


	//----- nvinfo : EIATTR_MIN_STACK_SIZE
	.align		4
.L_15:
        /*0060*/ 	.byte	0x04, 0x12
        /*0062*/ 	.short	(.L_17 - .L_16)
	.align		4
.L_16:
        /*0064*/ 	.word	index@(_Z5U_gpuPdS_iii)
        /*0068*/ 	.word	0x00000000


	//----- nvinfo : EIATTR_MIN_STACK_SIZE
	.align		4
.L_17:
        /*006c*/ 	.byte	0x04, 0x12
        /*006e*/ 	.short	(.L_19 - .L_18)
	.align		4
.L_18:
        /*0070*/ 	.word	index@(_Z5L_gpuPdS_ii)
        /*0074*/ 	.word	0x00000000
.L_19:


//--------------------- .nv.compat                --------------------------
	.section	.nv.compat,"",@"SHT_CUDA_COMPAT_INFO"
	.align	4
        /*0000*/ 	.byte	0x02, 0x09, 0x00, 0x00, 0x02, 0x02, 0x01, 0x00, 0x02, 0x05, 0x05, 0x00, 0x03, 0x07, 0x01, 0x01
        /*0010*/ 	.byte	0x02, 0x03, 0x00, 0x00, 0x02, 0x06, 0x01, 0x00, 0x04, 0x0b, 0x08, 0x00, 0x01, 0x00, 0x00, 0x00
        /*0020*/ 	.byte	0x00, 0x00, 0x00, 0x00


//--------------------- .nv.info._Z3tukPdS_i      --------------------------
	.section	.nv.info._Z3tukPdS_i,"",@"SHT_CUDA_INFO"
	.sectionflags	@""
	.align	4


	//----- nvinfo : EIATTR_CUDA_API_VERSION
	.align		4
        /*0000*/ 	.byte	0x04, 0x37
        /*0002*/ 	.short	(.L_21 - .L_20)
.L_20:
        /*0004*/ 	.word	0x00000082


	//----- nvinfo : EIATTR_KPARAM_INFO
	.align		4
.L_21:
        /*0008*/ 	.byte	0x04, 0x17
        /*000a*/ 	.short	(.L_23 - .L_22)
.L_22:
        /*000c*/ 	.word	0x00000000
        /*0010*/ 	.short	0x0002
        /*0012*/ 	.short	0x0010
        /*0014*/ 	.byte	0x00, 0xf0, 0x11, 0x00


	//----- nvinfo : EIATTR_KPARAM_INFO
	.align		4
.L_23:
        /*0018*/ 	.byte	0x04, 0x17
        /*001a*/ 	.short	(.L_25 - .L_24)
.L_24:
        /*001c*/ 	.word	0x00000000
        /*0020*/ 	.short	0x0001
        /*0022*/ 	.short	0x0008
        /*0024*/ 	.byte	0x00, 0xf5, 0x21, 0x00


	//----- nvinfo : EIATTR_KPARAM_INFO
	.align		4
.L_25:
        /*0028*/ 	.byte	0x04, 0x17
        /*002a*/ 	.short	(.L_27 - .L_26)
.L_26:
        /*002c*/ 	.word	0x00000000
        /*0030*/ 	.short	0x0000
        /*0032*/ 	.short	0x0000
        /*0034*/ 	.byte	0x00, 0xf5, 0x21, 0x00


	//----- nvinfo : EIATTR_SPARSE_MMA_MASK
	.align		4
.L_27:
        /*0038*/ 	.byte	0x03, 0x50
        /*003a*/ 	.short	0x0000


	//----- nvinfo : EIATTR_MAXREG_COUNT
	.align		4
        /*003c*/ 	.byte	0x03, 0x1b
        /*003e*/ 	.short	0x00ff


	//----- nvinfo : EIATTR_MERCURY_ISA_VERSION
	.align		4
        /*0040*/ 	.byte	0x03, 0x5f
        /*0042*/ 	.short	0x0101


	//----- nvinfo : EIATTR_VRC_CTA_INIT_COUNT
	.align		4
        /*0044*/ 	.byte	0x02, 0x4a
	.zero		1
	.zero		1


	//----- nvinfo : EIATTR_EXIT_INSTR_OFFSETS
	.align		4
        /*0048*/ 	.byte	0x04, 0x1c
        /*004a*/ 	.short	(.L_29 - .L_28)


	//   ....[0]....
.L_28:
        /*004c*/ 	.word	0x000000c0


	//   ....[1]....
        /*0050*/ 	.word	0x00000190


	//----- nvinfo : EIATTR_CBANK_PARAM_SIZE
	.align		4
.L_29:
        /*0054*/ 	.byte	0x03, 0x19
        /*0056*/ 	.short	0x0014


	//----- nvinfo : EIATTR_PARAM_CBANK
	.align		4
        /*0058*/ 	.byte	0x04, 0x0a
        /*005a*/ 	.short	(.L_31 - .L_30)
	.align		4
.L_30:
        /*005c*/ 	.word	index@(.nv.constant0._Z3tukPdS_i)
        /*0060*/ 	.short	0x0380
        /*0062*/ 	.short	0x0014


	//----- nvinfo : EIATTR_SW_WAR
	.align		4
.L_31:
        /*0064*/ 	.byte	0x04, 0x36
        /*0066*/ 	.short	(.L_33 - .L_32)
.L_32:
        /*0068*/ 	.word	0x00000008
.L_33:


//--------------------- .nv.info._Z5U_gpuPdS_iii  --------------------------
	.section	.nv.info._Z5U_gpuPdS_iii,"",@"SHT_CUDA_INFO"
	.sectionflags	@""
	.align	4


	//----- nvinfo : EIATTR_CUDA_API_VERSION
	.align		4
        /*0000*/ 	.byte	0x04, 0x37
        /*0002*/ 	.short	(.L_35 - .L_34)
.L_34:
        /*0004*/ 	.word	0x00000082


	//----- nvinfo : EIATTR_KPARAM_INFO
	.align		4
.L_35:
        /*0008*/ 	.byte	0x04, 0x17
        /*000a*/ 	.short	(.L_37 - .L_36)
.L_36:
        /*000c*/ 	.word	0x00000000
        /*0010*/ 	.short	0x0004
        /*0012*/ 	.short	0x0018
        /*0014*/ 	.byte	0x00, 0xf0, 0x11, 0x00


	//----- nvinfo : EIATTR_KPARAM_INFO
	.align		4
.L_37:
        /*0018*/ 	.byte	0x04, 0x17
        /*001a*/ 	.short	(.L_39 - .L_38)
.L_38:
        /*001c*/ 	.word	0x00000000
        /*0020*/ 	.short	0x0003
        /*0022*/ 	.short	0x0014
        /*0024*/ 	.byte	0x00, 0xf0, 0x11, 0x00


	//----- nvinfo : EIATTR_KPARAM_INFO
	.align		4
.L_39:
        /*0028*/ 	.byte	0x04, 0x17
        /*002a*/ 	.short	(.L_41 - .L_40)
.L_40:
        /*002c*/ 	.word	0x00000000
        /*0030*/ 	.short	0x0002
        /*0032*/ 	.short	0x0010
        /*0034*/ 	.byte	0x00, 0xf0, 0x11, 0x00


	//----- nvinfo : EIATTR_KPARAM_INFO
	.align		4
.L_41:
        /*0038*/ 	.byte	0x04, 0x17
        /*003a*/ 	.short	(.L_43 - .L_42)
.L_42:
        /*003c*/ 	.word	0x00000000
        /*0040*/ 	.short	0x0001
        /*0042*/ 	.short	0x0008
        /*0044*/ 	.byte	0x00, 0xf5, 0x21, 0x00


	//----- nvinfo : EIATTR_KPARAM_INFO
	.align		4
.L_43:
        /*0048*/ 	.byte	0x04, 0x17
        /*004a*/ 	.short	(.L_45 - .L_44)
.L_44:
        /*004c*/ 	.word	0x00000000
        /*0050*/ 	.short	0x0000
        /*0052*/ 	.short	0x0000
        /*0054*/ 	.byte	0x00, 0xf5, 0x21, 0x00


	//----- nvinfo : EIATTR_SPARSE_MMA_MASK
	.align		4
.L_45:
        /*0058*/ 	.byte	0x03, 0x50
        /*005a*/ 	.short	0x0000


	//----- nvinfo : EIATTR_MAXREG_COUNT
	.align		4
        /*005c*/ 	.byte	0x03, 0x1b
        /*005e*/ 	.short	0x00ff


	//----- nvinfo : EIATTR_MERCURY_ISA_VERSION
	.align		4
        /*0060*/ 	.byte	0x03, 0x5f
        /*0062*/ 	.short	0x0101


	//----- nvinfo : EIATTR_VRC_CTA_INIT_COUNT
	.align		4
        /*0064*/ 	.byte	0x02, 0x4a
	.zero		1
	.zero		1


	//----- nvinfo : EIATTR_EXIT_INSTR_OFFSETS
	.align		4
        /*0068*/ 	.byte	0x04, 0x1c
        /*006a*/ 	.short	(.L_47 - .L_46)


	//   ....[0]....
.L_46:
        /*006c*/ 	.word	0x00000080


	//   ....[1]....
        /*0070*/ 	.word	0x00000190


	//----- nvinfo : EIATTR_CBANK_PARAM_SIZE
	.align		4
.L_47:
        /*0074*/ 	.byte	0x03, 0x19
        /*0076*/ 	.short	0x001c


	//----- nvinfo : EIATTR_PARAM_CBANK
	.align		4
        /*0078*/ 	.byte	0x04, 0x0a
        /*007a*/ 	.short	(.L_49 - .L_48)
	.align		4
.L_48:
        /*007c*/ 	.word	index@(.nv.constant0._Z5U_gpuPdS_iii)
        /*0080*/ 	.short	0x0380
        /*0082*/ 	.short	0x001c


	//----- nvinfo : EIATTR_SW_WAR
	.align		4
.L_49:
        /*0084*/ 	.byte	0x04, 0x36
        /*0086*/ 	.short	(.L_51 - .L_50)
.L_50:
        /*0088*/ 	.word	0x00000008
.L_51:


//--------------------- .nv.info._Z5L_gpuPdS_ii   --------------------------
	.section	.nv.info._Z5L_gpuPdS_ii,"",@"SHT_CUDA_INFO"
	.sectionflags	@""
	.align	4


	//----- nvinfo : EIATTR_CUDA_API_VERSION
	.align		4
        /*0000*/ 	.byte	0x04, 0x37
        /*0002*/ 	.short	(.L_53 - .L_52)
.L_52:
        /*0004*/ 	.word	0x00000082


	//----- nvinfo : EIATTR_KPARAM_INFO
	.align		4
.L_53:
        /*0008*/ 	.byte	0x04, 0x17
        /*000a*/ 	.short	(.L_55 - .L_54)
.L_54:
        /*000c*/ 	.word	0x00000000
        /*0010*/ 	.short	0x0003
        /*0012*/ 	.short	0x0014
        /*0014*/ 	.byte	0x00, 0xf0, 0x11, 0x00


	//----- nvinfo : EIATTR_KPARAM_INFO
	.align		4
.L_55:
        /*0018*/ 	.byte	0x04, 0x17
        /*001a*/ 	.short	(.L_57 - .L_56)
.L_56:
        /*001c*/ 	.word	0x00000000
        /*0020*/ 	.short	0x0002
        /*0022*/ 	.short	0x0010
        /*0024*/ 	.byte	0x00, 0xf0, 0x11, 0x00


	//----- nvinfo : EIATTR_KPARAM_INFO
	.align		4
.L_57:
        /*0028*/ 	.byte	0x04, 0x17
        /*002a*/ 	.short	(.L_59 - .L_58)
.L_58:
        /*002c*/ 	.word	0x00000000
        /*0030*/ 	.short	0x0001
        /*0032*/ 	.short	0x0008
        /*0034*/ 	.byte	0x00, 0xf5, 0x21, 0x00


	//----- nvinfo : EIATTR_KPARAM_INFO
	.align		4
.L_59:
        /*0038*/ 	.byte	0x04, 0x17
        /*003a*/ 	.short	(.L_61 - .L_60)
.L_60:
        /*003c*/ 	.word	0x00000000
        /*0040*/ 	.short	0x0000
        /*0042*/ 	.short	0x0000
        /*0044*/ 	.byte	0x00, 0xf5, 0x21, 0x00


	//----- nvinfo : EIATTR_SPARSE_MMA_MASK
	.align		4
.L_61:
        /*0048*/ 	.byte	0x03, 0x50
        /*004a*/ 	.short	0x0000


	//----- nvinfo : EIATTR_MAXREG_COUNT
	.align		4
        /*004c*/ 	.byte	0x03, 0x1b
        /*004e*/ 	.short	0x00ff


	//----- nvinfo : EIATTR_MERCURY_ISA_VERSION
	.align		4
        /*0050*/ 	.byte	0x03, 0x5f
        /*0052*/ 	.short	0x0101


	//----- nvinfo : EIATTR_VRC_CTA_INIT_COUNT
	.align		4
        /*0054*/ 	.byte	0x02, 0x4a
	.zero		1
	.zero		1


	//----- nvinfo : EIATTR_EXIT_INSTR_OFFSETS
	.align		4
        /*0058*/ 	.byte	0x04, 0x1c
        /*005a*/ 	.short	(.L_63 - .L_62)


	//   ....[0]....
.L_62:
        /*005c*/ 	.word	0x00000090


	//   ....[1]....
        /*0060*/ 	.word	0x00000290


	//----- nvinfo : EIATTR_CRS_STACK_SIZE
	.align		4
.L_63:
        /*0064*/ 	.byte	0x04, 0x1e
        /*0066*/ 	.short	(.L_65 - .L_64)
.L_64:
        /*0068*/ 	.word	0x00000000


	//----- nvinfo : EIATTR_CBANK_PARAM_SIZE
	.align		4
.L_65:
        /*006c*/ 	.byte	0x03, 0x19
        /*006e*/ 	.short	0x0018


	//----- nvinfo : EIATTR_PARAM_CBANK
	.align		4
        /*0070*/ 	.byte	0x04, 0x0a
        /*0072*/ 	.short	(.L_67 - .L_66)
	.align		4
.L_66:
        /*0074*/ 	.word	index@(.nv.constant0._Z5L_gpuPdS_ii)
        /*0078*/ 	.short	0x0380
        /*007a*/ 	.short	0x0018


	//----- nvinfo : EIATTR_SW_WAR
	.align		4
.L_67:
        /*007c*/ 	.byte	0x04, 0x36
        /*007e*/ 	.short	(.L_69 - .L_68)
.L_68:
        /*0080*/ 	.word	0x00000008
.L_69:


//--------------------- .nv.callgraph             --------------------------
	.section	.nv.callgraph,"",@"SHT_CUDA_CALLGRAPH"
	.align	4
	.sectionentsize	8
	.align		4
        /*0000*/ 	.word	0x00000000
	.align		4
        /*0004*/ 	.word	0xffffffff
	.align		4
        /*0008*/ 	.word	0x00000000
	.align		4
        /*000c*/ 	.word	0xfffffffe
	.align		4
        /*0010*/ 	.word	0x00000000
	.align		4
        /*0014*/ 	.word	0xfffffffd
	.align		4
        /*0018*/ 	.word	0x00000000
	.align		4
        /*001c*/ 	.word	0xfffffffc


//--------------------- .text._Z3tukPdS_i         --------------------------
	.section	.text._Z3tukPdS_i,"ax",@progbits
	.align	128
        .global         _Z3tukPdS_i
        .type           _Z3tukPdS_i,@function
        .size           _Z3tukPdS_i,(.L_x_11 - _Z3tukPdS_i)
        .other          _Z3tukPdS_i,@"STO_CUDA_ENTRY STV_DEFAULT"
_Z3tukPdS_i:
.text._Z3tukPdS_i:
[----:B------:R-:W-:Y:S01]  /*0000*/  LDC R1, c[0x0][0x37c] ;  /* 0x0000df00ff017b82 */ /* 0x000fe20000000800 */
[----:B------:R-:W0:Y:S07]  /*0010*/  S2R R3, SR_TID.X ;  /* 0x0000000000037919 */ /* 0x000e2e0000002100 */
[----:B------:R-:W0:Y:S01]  /*0020*/  LDC R0, c[0x0][0x360] ;  /* 0x0000d800ff007b82 */ /* 0x000e220000000800 */
[----:B------:R-:W1:Y:S01]  /*0030*/  LDCU UR6, c[0x0][0x390] ;  /* 0x00007200ff0677ac */ /* 0x000e620008000800 */
[----:B------:R-:W2:Y:S06]  /*0040*/  S2R R2, SR_TID.Y ;  /* 0x0000000000027919 */ /* 0x000eac0000002200 */
[----:B------:R-:W0:Y:S08]  /*0050*/  S2UR UR4, SR_CTAID.X ;  /* 0x00000000000479c3 */ /* 0x000e300000002500 */
[----:B------:R-:W2:Y:S08]  /*0060*/  S2UR UR5, SR_CTAID.Y ;  /* 0x00000000000579c3 */ /* 0x000eb00000002600 */
[----:B------:R-:W2:Y:S01]  /*0070*/  LDC R5, c[0x0][0x364] ;  /* 0x0000d900ff057b82 */ /* 0x000ea20000000800 */
[----:B0-----:R-:W-:-:S02]  /*0080*/  IMAD R0, R0, UR4, R3 ;  /* 0x0000000400007c24 */ /* 0x001fc4000f8e0203 */
[----:B--2---:R-:W-:-:S05]  /*0090*/  IMAD R5, R5, UR5, R2 ;  /* 0x0000000505057c24 */ /* 0x004fca000f8e0202 */
[----:B------:R-:W-:-:S04]  /*00a0*/  VIMNMX R2, PT, PT, R0, R5, !PT ;  /* 0x0000000500027248 */ /* 0x000fc80007fe0100 */
[----:B-1----:R-:W-:-:S13]  /*00b0*/  ISETP.GE.AND P0, PT, R2, UR6, PT ;  /* 0x0000000602007c0c */ /* 0x002fda000bf06270 */
[----:B------:R-:W-:Y:S05]  /*00c0*/  @P0 EXIT ;  /* 0x000000000000094d */ /* 0x000fea0003800000 */
[----:B------:R-:W0:Y:S01]  /*00d0*/  LDC.64 R6, c[0x0][0x388] ;  /* 0x0000e200ff067b82 */ /* 0x000e220000000a00 */
[----:B------:R-:W1:Y:S01]  /*00e0*/  LDCU.64 UR4, c[0x0][0x358] ;  /* 0x00006b00ff0477ac */ /* 0x000e620008000a00 */
[----:B------:R-:W-:-:S06]  /*00f0*/  IMAD R5, R0, UR6, R5 ;  /* 0x0000000600057c24 */ /* 0x000fcc000f8e0205 */
[----:B------:R-:W2:Y:S01]  /*0100*/  LDC.64 R2, c[0x0][0x380] ;  /* 0x0000e000ff027b82 */ /* 0x000ea20000000a00 */
[----:B0-----:R-:W-:-:S06]  /*0110*/  IMAD.WIDE R6, R5, 0x8, R6 ;  /* 0x0000000805067825 */ /* 0x001fcc00078e0206 */
[----:B-1----:R-:W3:Y:S01]  /*0120*/  LDG.E.64 R6, desc[UR4][R6.64] ;  /* 0x0000000406067981 */ /* 0x002ee2000c1e1b00 */
[----:B--2---:R-:W-:-:S05]  /*0130*/  IMAD.WIDE R2, R5, 0x8, R2 ;  /* 0x0000000805027825 */ /* 0x004fca00078e0202 */
[----:B------:R-:W3:Y:S01]  /*0140*/  LDG.E.64 R4, desc[UR4][R2.64] ;  /* 0x0000000402047981 */ /* 0x000ee2000c1e1b00 */
[----:B------:R-:W-:Y:S01]  /*0150*/  UMOV UR8, 0x47ae147b ;  /* 0x47ae147b00087882 */ /* 0x000fe20000000000 */
[----:B------:R-:W-:Y:S02]  /*0160*/  UMOV UR9, 0x3f847ae1 ;  /* 0x3f847ae100097882 */ /* 0x000fe40000000000 */
[----:B---3--:R-:W-:-:S07]  /*0170*/  DFMA R4, R4, UR8, R6 ;  /* 0x0000000804047c2b */ /* 0x008fce0008000006 */
[----:B------:R-:W-:Y:S01]  /*0180*/  STG.E.64 desc[UR4][R2.64], R4 ;  /* 0x0000000402007986 */ /* 0x000fe2000c101b04 */
[----:B------:R-:W-:Y:S05]  /*0190*/  EXIT ;  /* 0x000000000000794d */ /* 0x000fea0003800000 */
.L_x_0:
[----:B------:R-:W-:-:S00]  /*01a0*/  BRA `(.L_x_0) ;  /* 0xfffffffc00fc7947 */ /* 0x000fc0000383ffff */
[----:B------:R-:W-:-:S00]  /*01b0*/  NOP ;  /* 0x0000000000007918 */ /* 0x000fc00000000000 */
        /* <DEDUP_REMOVED lines=12> */
.L_x_11:


//--------------------- .text._Z5U_gpuPdS_iii     --------------------------
	.section	.text._Z5U_gpuPdS_iii,"ax",@progbits
	.align	128
        .global         _Z5U_gpuPdS_iii
        .type           _Z5U_gpuPdS_iii,@function
        .size           _Z5U_gpuPdS_iii,(.L_x_12 - _Z5U_gpuPdS_iii)
        .other          _Z5U_gpuPdS_iii,@"STO_CUDA_ENTRY STV_DEFAULT"
_Z5U_gpuPdS_iii:
.text._Z5U_gpuPdS_iii:
[----:B------:R-:W-:Y:S01]  /*0000*/  LDC R1, c[0x0][0x37c] ;  /* 0x0000df00ff017b82 */ /* 0x000fe20000000800 */
[----:B------:R-:W0:Y:S07]  /*0010*/  S2R R0, SR_CTAID.X ;  /* 0x0000000000007919 */ /* 0x000e2e0000002500 */
[----:B------:R-:W1:Y:S01]  /*0020*/  LDC.64 R10, c[0x0][0x390] ;  /* 0x0000e400ff0a7b82 */ /* 0x000e620000000a00 */
[----:B------:R-:W0:Y:S01]  /*0030*/  LDCU UR4, c[0x0][0x360] ;  /* 0x00006c00ff0477ac */ /* 0x000e220008000800 */
[----:B------:R-:W0:Y:S02]  /*0040*/  S2R R3, SR_TID.X ;  /* 0x0000000000037919 */ /* 0x000e240000002100 */
[----:B0-----:R-:W-:Y:S01]  /*0050*/  IMAD R0, R0, UR4, R3 ;  /* 0x0000000400007c24 */ /* 0x001fe2000f8e0203 */
[----:B-1----:R-:W-:-:S04]  /*0060*/  IADD3 R3, PT, PT, R10, -R11, RZ ;  /* 0x8000000b0a037210 */ /* 0x002fc80007ffe0ff */
[----:B------:R-:W-:-:S13]  /*0070*/  ISETP.GE.AND P0, PT, R0, R3, PT ;  /* 0x000000030000720c */ /* 0x000fda0003f06270 */
[----:B------:R-:W-:Y:S05]  /*0080*/  @P0 EXIT ;  /* 0x000000000000094d */ /* 0x000fea0003800000 */
[----:B------:R-:W0:Y:S01]  /*0090*/  LDC R4, c[0x0][0x398] ;  /* 0x0000e600ff047b82 */ /* 0x000e220000000800 */
[----:B------:R-:W1:Y:S01]  /*00a0*/  LDCU.64 UR4, c[0x0][0x358] ;  /* 0x00006b00ff0477ac */ /* 0x000e620008000a00 */
[----:B------:R-:W-:-:S06]  /*00b0*/  IADD3 R9, PT, PT, R0, R11, RZ ;  /* 0x0000000b00097210 */ /* 0x000fcc0007ffe0ff */
[----:B------:R-:W2:Y:S08]  /*00c0*/  LDC.64 R2, c[0x0][0x380] ;  /* 0x0000e000ff027b82 */ /* 0x000eb00000000a00 */
[----:B------:R-:W3:Y:S01]  /*00d0*/  LDC.64 R6, c[0x0][0x388] ;  /* 0x0000e200ff067b82 */ /* 0x000ee20000000a00 */
[C---:B0-----:R-:W-:Y:S02]  /*00e0*/  IMAD R5, R10.reuse, R4, R11 ;  /* 0x000000040a057224 */ /* 0x041fe400078e020b */
[----:B------:R-:W-:-:S02]  /*00f0*/  IMAD R11, R10, R11, R9 ;  /* 0x0000000b0a0b7224 */ /* 0x000fc400078e0209 */
[----:B------:R-:W-:Y:S02]  /*0100*/  IMAD R9, R10, R4, R9 ;  /* 0x000000040a097224 */ /* 0x000fe400078e0209 */
[----:B--2---:R-:W-:-:S06]  /*0110*/  IMAD.WIDE R2, R5, 0x8, R2 ;  /* 0x0000000805027825 */ /* 0x004fcc00078e0202 */
[----:B-1----:R-:W2:Y:S01]  /*0120*/  LDG.E.64 R2, desc[UR4][R2.64] ;  /* 0x0000000402027981 */ /* 0x002ea2000c1e1b00 */
[----:B---3--:R-:W-:-:S04]  /*0130*/  IMAD.WIDE R4, R11, 0x8, R6 ;  /* 0x000000080b047825 */ /* 0x008fc800078e0206 */
[----:B------:R-:W-:Y:S02]  /*0140*/  IMAD.WIDE R6, R9, 0x8, R6 ;  /* 0x0000000809067825 */ /* 0x000fe400078e0206 */
[----:B------:R-:W2:Y:S04]  /*0150*/  LDG.E.64 R4, desc[UR4][R4.64] ;  /* 0x0000000404047981 */ /* 0x000ea8000c1e1b00 */
[----:B------:R-:W2:Y:S02]  /*0160*/  LDG.E.64 R8, desc[UR4][R6.64] ;  /* 0x0000000406087981 */ /* 0x000ea4000c1e1b00 */
[----:B--2---:R-:W-:-:S07]  /*0170*/  DFMA R8, -R2, R4, R8 ;  /* 0x000000040208722b */ /* 0x004fce0000000108 */
[----:B------:R-:W-:Y:S01]  /*0180*/  STG.E.64 desc[UR4][R6.64], R8 ;  /* 0x0000000806007986 */ /* 0x000fe2000c101b04 */
[----:B------:R-:W-:Y:S05]  /*0190*/  EXIT ;  /* 0x000000000000794d */ /* 0x000fea0003800000 */
.L_x_1:
        /* <DEDUP_REMOVED lines=14> */
.L_x_12:


//--------------------- .text._Z5L_gpuPdS_ii      --------------------------
	.section	.text._Z5L_gpuPdS_ii,"ax",@progbits
	.align	128
        .global         _Z5L_gpuPdS_ii
        .type           _Z5L_gpuPdS_ii,@function
        .size           _Z5L_gpuPdS_ii,(.L_x_10 - _Z5L_gpuPdS_ii)
        .other          _Z5L_gpuPdS_ii,@"STO_CUDA_ENTRY STV_DEFAULT"
_Z5L_gpuPdS_ii:
.text._Z5L_gpuPdS_ii:
[----:B------:R-:W-:Y:S01]  /*0000*/  LDC R1, c[0x0][0x37c] ;  /* 0x0000df00ff017b82 */ /* 0x000fe20000000800 */
[----:B------:R-:W0:Y:S07]  /*0010*/  S2R R0, SR_CTAID.X ;  /* 0x0000000000007919 */ /* 0x000e2e0000002500 */
[----:B------:R-:W1:Y:S01]  /*0020*/  LDC.64 R8, c[0x0][0x390] ;  /* 0x0000e400ff087b82 */ /* 0x000e620000000a00 */
[----:B------:R-:W0:Y:S01]  /*0030*/  LDCU UR4, c[0x0][0x360] ;  /* 0x00006c00ff0477ac */ /* 0x000e220008000800 */
[----:B------:R-:W0:Y:S01]  /*0040*/  S2R R5, SR_TID.X ;  /* 0x0000000000057919 */ /* 0x000e220000002100 */
[----:B-1----:R-:W-:-:S05]  /*0050*/  LOP3.LUT R3, RZ, R9, RZ, 0x33, !PT ;  /* 0x00000009ff037212 */ /* 0x002fca00078e33ff */
[----:B------:R-:W-:Y:S02]  /*0060*/  IMAD.IADD R3, R3, 0x1, R8 ;  /* 0x0000000103037824 */ /* 0x000fe400078e0208 */
[----:B0-----:R-:W-:-:S05]  /*0070*/  IMAD R0, R0, UR4, R5 ;  /* 0x0000000400007c24 */ /* 0x001fca000f8e0205 */
[----:B------:R-:W-:-:S13]  /*0080*/  ISETP.GE.AND P0, PT, R0, R3, PT ;  /* 0x000000030000720c */ /* 0x000fda0003f06270 */
[----:B------:R-:W-:Y:S05]  /*0090*/  @P0 EXIT ;  /* 0x000000000000094d */ /* 0x000fea0003800000 */
[----:B------:R-:W0:Y:S01]  /*00a0*/  LDC.64 R6, c[0x0][0x388] ;  /* 0x0000e200ff067b82 */ /* 0x000e220000000a00 */
[----:B------:R-:W1:Y:S01]  /*00b0*/  LDCU.64 UR4, c[0x0][0x358] ;  /* 0x00006b00ff0477ac */ /* 0x000e620008000a00 */
[----:B------:R-:W-:-:S04]  /*00c0*/  IMAD R5, R9, R8, R9 ;  /* 0x0000000809057224 */ /* 0x000fc800078e0209 */
[----:B0-----:R-:W-:-:S06]  /*00d0*/  IMAD.WIDE R4, R5, 0x8, R6 ;  /* 0x0000000805047825 */ /* 0x001fcc00078e0206 */
[----:B-1----:R-:W2:Y:S01]  /*00e0*/  LDG.E.64 R4, desc[UR4][R4.64] ;  /* 0x0000000404047981 */ /* 0x002ea2000c1e1b00 */
[----:B------:R-:W-:-:S04]  /*00f0*/  IMAD.IADD R3, R0, 0x1, R9 ;  /* 0x0000000100037824 */ /* 0x000fc800078e0209 */
[----:B------:R-:W-:-:S04]  /*0100*/  IMAD R0, R3, R8, R8 ;  /* 0x0000000803007224 */ /* 0x000fc800078e0208 */
[----:B------:R-:W-:-:S04]  /*0110*/  IMAD.IADD R0, R0, 0x1, R9 ;  /* 0x0000000100007824 */ /* 0x000fc800078e0209 */
[----:B------:R-:W-:-:S06]  /*0120*/  IMAD.WIDE R6, R0, 0x8, R6 ;  /* 0x0000000800067825 */ /* 0x000fcc00078e0206 */
[----:B------:R-:W3:Y:S01]  /*0130*/  LDG.E.64 R6, desc[UR4][R6.64] ;  /* 0x0000000406067981 */ /* 0x000ee2000c1e1b00 */
[----:B------:R-:W-:Y:S01]  /*0140*/  IMAD.MOV.U32 R2, RZ, RZ, 0x1 ;  /* 0x00000001ff027424 */ /* 0x000fe200078e00ff */
[----:B------:R-:W-:Y:S01]  /*0150*/  BSSY.RECONVERGENT B0, `(.L_x_2) ;  /* 0x0000010000007945 */ /* 0x000fe20003800200 */
[----:B--2---:R-:W0:Y:S04]  /*0160*/  MUFU.RCP64H R3, R5 ;  /* 0x0000000500037308 */ /* 0x004e280000001800 */
[----:B0-----:R-:W-:Y:S01]  /*0170*/  DFMA R8, -R4, R2, 1 ;  /* 0x3ff000000408742b */ /* 0x001fe20000000102 */
[----:B---3--:R-:W-:-:S07]  /*0180*/  FSETP.GEU.AND P1, PT, |R7|, 6.5827683646048100446e-37, PT ;  /* 0x036000000700780b */ /* 0x008fce0003f2e200 */
[----:B------:R-:W-:-:S08]  /*0190*/  DFMA R8, R8, R8, R8 ;  /* 0x000000080808722b */ /* 0x000fd00000000008 */
[----:B------:R-:W-:-:S08]  /*01a0*/  DFMA R8, R2, R8, R2 ;  /* 0x000000080208722b */ /* 0x000fd00000000002 */
[----:B------:R-:W-:-:S08]  /*01b0*/  DFMA R2, -R4, R8, 1 ;  /* 0x3ff000000402742b */ /* 0x000fd00000000108 */
[----:B------:R-:W-:-:S08]  /*01c0*/  DFMA R2, R8, R2, R8 ;  /* 0x000000020802722b */ /* 0x000fd00000000008 */
[----:B------:R-:W-:-:S08]  /*01d0*/  DMUL R8, R6, R2 ;  /* 0x0000000206087228 */ /* 0x000fd00000000000 */
[----:B------:R-:W-:-:S08]  /*01e0*/  DFMA R10, -R4, R8, R6 ;  /* 0x00000008040a722b */ /* 0x000fd00000000106 */
[----:B------:R-:W-:-:S10]  /*01f0*/  DFMA R2, R2, R10, R8 ;  /* 0x0000000a0202722b */ /* 0x000fd40000000008 */
[----:B------:R-:W-:-:S05]  /*0200*/  FFMA R8, RZ, R5, R3 ;  /* 0x00000005ff087223 */ /* 0x000fca0000000003 */
[----:B------:R-:W-:-:S13]  /*0210*/  FSETP.GT.AND P0, PT, |R8|, 1.469367938527859385e-39, PT ;  /* 0x001000000800780b */ /* 0x000fda0003f04200 */
[----:B------:R-:W-:Y:S05]  /*0220*/  @P0 BRA P1, `(.L_x_3) ;  /* 0x0000000000080947 */ /* 0x000fea0000800000 */
[----:B------:R-:W-:-:S07]  /*0230*/  MOV R10, 0x250 ;  /* 0x00000250000a7802 */ /* 0x000fce0000000f00 */
[----:B------:R-:W-:Y:S05]  /*0240*/  CALL.REL.NOINC `($__internal_0_$__cuda_sm20_div_rn_f64_full) ;  /* 0x0000000000147944 */ /* 0x000fea0003c00000 */
.L_x_3:
[----:B------:R-:W-:Y:S05]  /*0250*/  BSYNC.RECONVERGENT B0 ;  /* 0x0000000000007941 */ /* 0x000fea0003800200 */
.L_x_2:
[----:B------:R-:W0:Y:S02]  /*0260*/  LDC.64 R4, c[0x0][0x380] ;  /* 0x0000e000ff047b82 */ /* 0x000e240000000a00 */
[----:B0-----:R-:W-:-:S05]  /*0270*/  IMAD.WIDE R4, R0, 0x8, R4 ;  /* 0x0000000800047825 */ /* 0x001fca00078e0204 */
[----:B------:R-:W-:Y:S01]  /*0280*/  STG.E.64 desc[UR4][R4.64], R2 ;  /* 0x0000000204007986 */ /* 0x000fe2000c101b04 */
[----:B------:R-:W-:Y:S05]  /*0290*/  EXIT ;  /* 0x000000000000794d */ /* 0x000fea0003800000 */
        .weak           $__internal_0_$__cuda_sm20_div_rn_f64_full
        .type           $__internal_0_$__cuda_sm20_div_rn_f64_full,@function
        .size           $__internal_0_$__cuda_sm20_div_rn_f64_full,(.L_x_10 - $__internal_0_$__cuda_sm20_div_rn_f64_full)
$__internal_0_$__cuda_sm20_div_rn_f64_full:
[C---:B------:R-:W-:Y:S01]  /*02a0*/  FSETP.GEU.AND P0, PT, |R5|.reuse, 1.469367938527859385e-39, PT ;  /* 0x001000000500780b */ /* 0x040fe20003f0e200 */
[----:B------:R-:W-:Y:S01]  /*02b0*/  IMAD.MOV.U32 R16, RZ, RZ, 0x1 ;  /* 0x00000001ff107424 */ /* 0x000fe200078e00ff */
[----:B------:R-:W-:Y:S01]  /*02c0*/  LOP3.LUT R2, R5, 0x800fffff, RZ, 0xc0, !PT ;  /* 0x800fffff05027812 */ /* 0x000fe200078ec0ff */
[----:B------:R-:W-:Y:S01]  /*02d0*/  BSSY.RECONVERGENT B1, `(.L_x_4) ;  /* 0x0000055000017945 */ /* 0x000fe20003800200 */
[C---:B------:R-:W-:Y:S02]  /*02e0*/  FSETP.GEU.AND P2, PT, |R7|.reuse, 1.469367938527859385e-39, PT ;  /* 0x001000000700780b */ /* 0x040fe40003f4e200 */
[----:B------:R-:W-:Y:S01]  /*02f0*/  LOP3.LUT R3, R2, 0x3ff00000, RZ, 0xfc, !PT ;  /* 0x3ff0000002037812 */ /* 0x000fe200078efcff */
[----:B------:R-:W-:Y:S01]  /*0300*/  IMAD.MOV.U32 R2, RZ, RZ, R4 ;  /* 0x000000ffff027224 */ /* 0x000fe200078e0004 */
[----:B------:R-:W-:Y:S02]  /*0310*/  LOP3.LUT R11, R7, 0x7ff00000, RZ, 0xc0, !PT ;  /* 0x7ff00000070b7812 */ /* 0x000fe400078ec0ff */
[----:B------:R-:W-:-:S03]  /*0320*/  LOP3.LUT R14, R5, 0x7ff00000, RZ, 0xc0, !PT ;  /* 0x7ff00000050e7812 */ /* 0x000fc600078ec0ff */
[----:B------:R-:W-:Y:S01]  /*0330*/  @!P0 DMUL R2, R4, 8.98846567431157953865e+307 ;  /* 0x7fe0000004028828 */ /* 0x000fe20000000000 */
[----:B------:R-:W-:-:S03]  /*0340*/  ISETP.GE.U32.AND P1, PT, R11, R14, PT ;  /* 0x0000000e0b00720c */ /* 0x000fc60003f26070 */
[----:B------:R-:W-:Y:S01]  /*0350*/  @!P2 LOP3.LUT R12, R5, 0x7ff00000, RZ, 0xc0, !PT ;  /* 0x7ff00000050ca812 */ /* 0x000fe200078ec0ff */
[----:B------:R-:W-:Y:S01]  /*0360*/  @!P2 IMAD.MOV.U32 R18, RZ, RZ, RZ ;  /* 0x000000ffff12a224 */ /* 0x000fe200078e00ff */
[----:B------:R-:W0:Y:S02]  /*0370*/  MUFU.RCP64H R17, R3 ;  /* 0x0000000300117308 */ /* 0x000e240000001800 */
[----:B------:R-:W-:Y:S01]  /*0380*/  @!P2 ISETP.GE.U32.AND P3, PT, R11, R12, PT ;  /* 0x0000000c0b00a20c */ /* 0x000fe20003f66070 */
[----:B------:R-:W-:-:S05]  /*0390*/  IMAD.MOV.U32 R12, RZ, RZ, 0x1ca00000 ;  /* 0x1ca00000ff0c7424 */ /* 0x000fca00078e00ff */
[----:B------:R-:W-:-:S04]  /*03a0*/  @!P2 SEL R13, R12, 0x63400000, !P3 ;  /* 0x634000000c0da807 */ /* 0x000fc80005800000 */
[----:B------:R-:W-:-:S04]  /*03b0*/  @!P2 LOP3.LUT R13, R13, 0x80000000, R7, 0xf8, !PT ;  /* 0x800000000d0da812 */ /* 0x000fc800078ef807 */
[----:B------:R-:W-:Y:S01]  /*03c0*/  @!P2 LOP3.LUT R19, R13, 0x100000, RZ, 0xfc, !PT ;  /* 0x001000000d13a812 */ /* 0x000fe200078efcff */
[----:B0-----:R-:W-:-:S08]  /*03d0*/  DFMA R8, R16, -R2, 1 ;  /* 0x3ff000001008742b */ /* 0x001fd00000000802 */
[----:B------:R-:W-:-:S08]  /*03e0*/  DFMA R8, R8, R8, R8 ;  /* 0x000000080808722b */ /* 0x000fd00000000008 */
[----:B------:R-:W-:Y:S01]  /*03f0*/  DFMA R16, R16, R8, R16 ;  /* 0x000000081010722b */ /* 0x000fe20000000010 */
[----:B------:R-:W-:Y:S01]  /*0400*/  SEL R9, R12, 0x63400000, !P1 ;  /* 0x634000000c097807 */ /* 0x000fe20004800000 */
[----:B------:R-:W-:-:S03]  /*0410*/  IMAD.MOV.U32 R8, RZ, RZ, R6 ;  /* 0x000000ffff087224 */ /* 0x000fc600078e0006 */
[----:B------:R-:W-:-:S03]  /*0420*/  LOP3.LUT R9, R9, 0x800fffff, R7, 0xf8, !PT ;  /* 0x800fffff09097812 */ /* 0x000fc600078ef807 */
[----:B------:R-:W-:-:S03]  /*0430*/  DFMA R20, R16, -R2, 1 ;  /* 0x3ff000001014742b */ /* 0x000fc60000000802 */
[----:B------:R-:W-:-:S05]  /*0440*/  @!P2 DFMA R8, R8, 2, -R18 ;  /* 0x400000000808a82b */ /* 0x000fca0000000812 */
[----:B------:R-:W-:Y:S01]  /*0450*/  DFMA R16, R16, R20, R16 ;  /* 0x000000141010722b */ /* 0x000fe20000000010 */
[----:B------:R-:W-:Y:S02]  /*0460*/  IMAD.MOV.U32 R21, RZ, RZ, R11 ;  /* 0x000000ffff157224 */ /* 0x000fe400078e000b */
[----:B------:R-:W-:Y:S01]  /*0470*/  IMAD.MOV.U32 R20, RZ, RZ, R14 ;  /* 0x000000ffff147224 */ /* 0x000fe200078e000e */
[----:B------:R-:W-:Y:S02]  /*0480*/  @!P0 LOP3.LUT R20, R3, 0x7ff00000, RZ, 0xc0, !PT ;  /* 0x7ff0000003148812 */ /* 0x000fe400078ec0ff */
[----:B------:R-:W-:Y:S02]  /*0490*/  @!P2 LOP3.LUT R21, R9, 0x7ff00000, RZ, 0xc0, !PT ;  /* 0x7ff000000915a812 */ /* 0x000fe400078ec0ff */
[----:B------:R-:W-:Y:S01]  /*04a0*/  DMUL R18, R16, R8 ;  /* 0x0000000810127228 */ /* 0x000fe20000000000 */
[----:B------:R-:W-:Y:S02]  /*04b0*/  VIADD R22, R20, 0xffffffff ;  /* 0xffffffff14167836 */ /* 0x000fe40000000000 */
[----:B------:R-:W-:-:S05]  /*04c0*/  VIADD R13, R21, 0xffffffff ;  /* 0xffffffff150d7836 */ /* 0x000fca0000000000 */
[----:B------:R-:W-:Y:S01]  /*04d0*/  DFMA R14, R18, -R2, R8 ;  /* 0x80000002120e722b */ /* 0x000fe20000000008 */
[----:B------:R-:W-:-:S04]  /*04e0*/  ISETP.GT.U32.AND P0, PT, R13, 0x7feffffe, PT ;  /* 0x7feffffe0d00780c */ /* 0x000fc80003f04070 */
[----:B------:R-:W-:-:S03]  /*04f0*/  ISETP.GT.U32.OR P0, PT, R22, 0x7feffffe, P0 ;  /* 0x7feffffe1600780c */ /* 0x000fc60000704470 */
[----:B------:R-:W-:-:S10]  /*0500*/  DFMA R14, R16, R14, R18 ;  /* 0x0000000e100e722b */ /* 0x000fd40000000012 */
[----:B------:R-:W-:Y:S05]  /*0510*/  @P0 BRA `(.L_x_5) ;  /* 0x00000000006c0947 */ /* 0x000fea0003800000 */
[----:B------:R-:W-:-:S04]  /*0520*/  LOP3.LUT R16, R5, 0x7ff00000, RZ, 0xc0, !PT ;  /* 0x7ff0000005107812 */ /* 0x000fc800078ec0ff */
[CC--:B------:R-:W-:Y:S02]  /*0530*/  VIADDMNMX R6, R11.reuse, -R16.reuse, 0xb9600000, !PT ;  /* 0xb96000000b067446 */ /* 0x0c0fe40007800910 */
[----:B------:R-:W-:Y:S02]  /*0540*/  ISETP.GE.U32.AND P0, PT, R11, R16, PT ;  /* 0x000000100b00720c */ /* 0x000fe40003f06070 */
[----:B------:R-:W-:Y:S02]  /*0550*/  VIMNMX R6, PT, PT, R6, 0x46a00000, PT ;  /* 0x46a0000006067848 */ /* 0x000fe40003fe0100 */
[----:B------:R-:W-:-:S05]  /*0560*/  SEL R11, R12, 0x63400000, !P0 ;  /* 0x634000000c0b7807 */ /* 0x000fca0004000000 */
[----:B------:R-:W-:Y:S02]  /*0570*/  IMAD.IADD R11, R6, 0x1, -R11 ;  /* 0x00000001060b7824 */ /* 0x000fe400078e0a0b */
[----:B------:R-:W-:Y:S02]  /*0580*/  IMAD.MOV.U32 R6, RZ, RZ, RZ ;  /* 0x000000ffff067224 */ /* 0x000fe400078e00ff */
[----:B------:R-:W-:-:S06]  /*0590*/  VIADD R7, R11, 0x7fe00000 ;  /* 0x7fe000000b077836 */ /* 0x000fcc0000000000 */
[----:B------:R-:W-:-:S10]  /*05a0*/  DMUL R12, R14, R6 ;  /* 0x000000060e0c7228 */ /* 0x000fd40000000000 */
[----:B------:R-:W-:-:S13]  /*05b0*/  FSETP.GTU.AND P0, PT, |R13|, 1.469367938527859385e-39, PT ;  /* 0x001000000d00780b */ /* 0x000fda0003f0c200 */
[----:B------:R-:W-:Y:S05]  /*05c0*/  @P0 BRA `(.L_x_6) ;  /* 0x0000000000940947 */ /* 0x000fea0003800000 */
[----:B------:R-:W-:Y:S01]  /*05d0*/  DFMA R2, R14, -R2, R8 ;  /* 0x800000020e02722b */ /* 0x000fe20000000008 */
[----:B------:R-:W-:-:S09]  /*05e0*/  IMAD.MOV.U32 R6, RZ, RZ, RZ ;  /* 0x000000ffff067224 */ /* 0x000fd200078e00ff */
[C---:B------:R-:W-:Y:S02]  /*05f0*/  FSETP.NEU.AND P0, PT, R3.reuse, RZ, PT ;  /* 0x000000ff0300720b */ /* 0x040fe40003f0d000 */
[----:B------:R-:W-:-:S04]  /*0600*/  LOP3.LUT R5, R3, 0x80000000, R5, 0x48, !PT ;  /* 0x8000000003057812 */ /* 0x000fc800078e4805 */
[----:B------:R-:W-:-:S07]  /*0610*/  LOP3.LUT R7, R5, R7, RZ, 0xfc, !PT ;  /* 0x0000000705077212 */ /* 0x000fce00078efcff */
[----:B------:R-:W-:Y:S05]  /*0620*/  @!P0 BRA `(.L_x_6) ;  /* 0x00000000007c8947 */ /* 0x000fea0003800000 */
[----:B------:R-:W-:Y:S01]  /*0630*/  IMAD.MOV R3, RZ, RZ, -R11 ;  /* 0x000000ffff037224 */ /* 0x000fe200078e0a0b */
[----:B------:R-:W-:Y:S01]  /*0640*/  DMUL.RP R6, R14, R6 ;  /* 0x000000060e067228 */ /* 0x000fe20000008000 */
[----:B------:R-:W-:Y:S01]  /*0650*/  IMAD.MOV.U32 R2, RZ, RZ, RZ ;  /* 0x000000ffff027224 */ /* 0x000fe200078e00ff */
[----:B------:R-:W-:-:S05]  /*0660*/  IADD3 R11, PT, PT, -R11, -0x43300000, RZ ;  /* 0xbcd000000b0b7810 */ /* 0x000fca0007ffe1ff */
[----:B------:R-:W-:-:S03]  /*0670*/  DFMA R2, R12, -R2, R14 ;  /* 0x800000020c02722b */ /* 0x000fc6000000000e */
[----:B------:R-:W-:-:S07]  /*0680*/  LOP3.LUT R5, R7, R5, RZ, 0x3c, !PT ;  /* 0x0000000507057212 */ /* 0x000fce00078e3cff */
[----:B------:R-:W-:-:S04]  /*0690*/  FSETP.NEU.AND P0, PT, |R3|, R11, PT ;  /* 0x0000000b0300720b */ /* 0x000fc80003f0d200 */
[----:B------:R-:W-:Y:S02]  /*06a0*/  FSEL R12, R6, R12, !P0 ;  /* 0x0000000c060c7208 */ /* 0x000fe40004000000 */
[----:B------:R-:W-:Y:S01]  /*06b0*/  FSEL R13, R5, R13, !P0 ;  /* 0x0000000d050d7208 */ /* 0x000fe20004000000 */
[----:B------:R-:W-:Y:S06]  /*06c0*/  BRA `(.L_x_6) ;  /* 0x0000000000547947 */ /* 0x000fec0003800000 */
.L_x_5:
[----:B------:R-:W-:-:S14]  /*06d0*/  DSETP.NAN.AND P0, PT, R6, R6, PT ;  /* 0x000000060600722a */ /* 0x000fdc0003f08000 */
[----:B------:R-:W-:Y:S05]  /*06e0*/  @P0 BRA `(.L_x_7) ;  /* 0x0000000000440947 */ /* 0x000fea0003800000 */
[----:B------:R-:W-:-:S14]  /*06f0*/  DSETP.NAN.AND P0, PT, R4, R4, PT ;  /* 0x000000040400722a */ /* 0x000fdc0003f08000 */
[----:B------:R-:W-:Y:S05]  /*0700*/  @P0 BRA `(.L_x_8) ;  /* 0x0000000000300947 */ /* 0x000fea0003800000 */
[----:B------:R-:W-:Y:S01]  /*0710*/  ISETP.NE.AND P0, PT, R21, R20, PT ;  /* 0x000000141500720c */ /* 0x000fe20003f05270 */
[----:B------:R-:W-:Y:S02]  /*0720*/  IMAD.MOV.U32 R12, RZ, RZ, 0x0 ;  /* 0x00000000ff0c7424 */ /* 0x000fe400078e00ff */
[----:B------:R-:W-:-:S10]  /*0730*/  IMAD.MOV.U32 R13, RZ, RZ, -0x80000 ;  /* 0xfff80000ff0d7424 */ /* 0x000fd400078e00ff */
[----:B------:R-:W-:Y:S05]  /*0740*/  @!P0 BRA `(.L_x_6) ;  /* 0x0000000000348947 */ /* 0x000fea0003800000 */
[----:B------:R-:W-:Y:S02]  /*0750*/  ISETP.NE.AND P0, PT, R21, 0x7ff00000, PT ;  /* 0x7ff000001500780c */ /* 0x000fe40003f05270 */
[----:B------:R-:W-:Y:S02]  /*0760*/  LOP3.LUT R13, R7, 0x80000000, R5, 0x48, !PT ;  /* 0x80000000070d7812 */ /* 0x000fe400078e4805 */
[----:B------:R-:W-:-:S13]  /*0770*/  ISETP.EQ.OR P0, PT, R20, RZ, !P0 ;  /* 0x000000ff1400720c */ /* 0x000fda0004702670 */
[----:B------:R-:W-:Y:S01]  /*0780*/  @P0 LOP3.LUT R2, R13, 0x7ff00000, RZ, 0xfc, !PT ;  /* 0x7ff000000d020812 */ /* 0x000fe200078efcff */
[----:B------:R-:W-:Y:S02]  /*0790*/  @!P0 IMAD.MOV.U32 R12, RZ, RZ, RZ ;  /* 0x000000ffff0c8224 */ /* 0x000fe400078e00ff */
[----:B------:R-:W-:Y:S02]  /*07a0*/  @P0 IMAD.MOV.U32 R12, RZ, RZ, RZ ;  /* 0x000000ffff0c0224 */ /* 0x000fe400078e00ff */
[----:B------:R-:W-:Y:S01]  /*07b0*/  @P0 IMAD.MOV.U32 R13, RZ, RZ, R2 ;  /* 0x000000ffff0d0224 */ /* 0x000fe200078e0002 */
[----:B------:R-:W-:Y:S06]  /*07c0*/  BRA `(.L_x_6) ;  /* 0x0000000000147947 */ /* 0x000fec0003800000 */
.L_x_8:
[----:B------:R-:W-:Y:S01]  /*07d0*/  LOP3.LUT R13, R5, 0x80000, RZ, 0xfc, !PT ;  /* 0x00080000050d7812 */ /* 0x000fe200078efcff */
[----:B------:R-:W-:Y:S01]  /*07e0*/  IMAD.MOV.U32 R12, RZ, RZ, R4 ;  /* 0x000000ffff0c7224 */ /* 0x000fe200078e0004 */
[----:B------:R-:W-:Y:S06]  /*07f0*/  BRA `(.L_x_6) ;  /* 0x0000000000087947 */ /* 0x000fec0003800000 */
.L_x_7:
[----:B------:R-:W-:Y:S01]  /*0800*/  LOP3.LUT R13, R7, 0x80000, RZ, 0xfc, !PT ;  /* 0x00080000070d7812 */ /* 0x000fe200078efcff */
[----:B------:R-:W-:-:S07]  /*0810*/  IMAD.MOV.U32 R12, RZ, RZ, R6 ;  /* 0x000000ffff0c7224 */ /* 0x000fce00078e0006 */
.L_x_6:
[----:B------:R-:W-:Y:S05]  /*0820*/  BSYNC.RECONVERGENT B1 ;  /* 0x0000000000017941 */ /* 0x000fea0003800200 */
.L_x_4:
[----:B------:R-:W-:Y:S02]  /*0830*/  IMAD.MOV.U32 R11, RZ, RZ, 0x0 ;  /* 0x00000000ff0b7424 */ /* 0x000fe400078e00ff */
[----:B------:R-:W-:Y:S02]  /*0840*/  IMAD.MOV.U32 R2, RZ, RZ, R12 ;  /* 0x000000ffff027224 */ /* 0x000fe400078e000c */
[----:B------:R-:W-:Y:S01]  /*0850*/  IMAD.MOV.U32 R3, RZ, RZ, R13 ;  /* 0x000000ffff037224 */ /* 0x000fe200078e000d */
[----:B------:R-:W-:Y:S06]  /*0860*/  RET.REL.NODEC R10 `(_Z5L_gpuPdS_ii) ;  /* 0xfffffff40ae47950 */ /* 0x000fec0003c3ffff */
.L_x_9:
        /* <DEDUP_REMOVED lines=9> */
.L_x_10:


//--------------------- .nv.shared.reserved.0     --------------------------
	.section	.nv.shared.reserved.0,"aw",@nobits
	.weak		__nv_reservedSMEM_offset_0_alias
	.size		__nv_reservedSMEM_offset_0_alias, 0, 64
	.other		__nv_reservedSMEM_offset_0_alias,@"STO_CUDA_RESERVED_SHARED STV_DEFAULT"
__nv_reservedSMEM_offset_0_alias:
	.zero		0
	.zero		64


//--------------------- .nv.constant0._Z3tukPdS_i --------------------------
	.section	.nv.constant0._Z3tukPdS_i,"a",@progbits
	.sectionflags	@""
	.align	4
.nv.constant0._Z3tukPdS_i:
	.zero		916


//--------------------- .nv.constant0._Z5U_gpuPdS_iii --------------------------
	.section	.nv.constant0._Z5U_gpuPdS_iii,"a",@progbits
	.sectionflags	@""
	.align	4
.nv.constant0._Z5U_gpuPdS_iii:
	.zero		924


//--------------------- .nv.constant0._Z5L_gpuPdS_ii --------------------------
	.section	.nv.constant0._Z5L_gpuPdS_ii,"a",@progbits
	.sectionflags	@""
	.align	4
.nv.constant0._Z5L_gpuPdS_ii:
	.zero		920


//--------------------- SYMBOLS --------------------------

	.type		.nv.reservedSmem.offset0,@object
	.size		.nv.reservedSmem.offset0,0x4
